//
// Generated by NVIDIA NVVM Compiler
//
// Compiler Build ID: CL-36424714
// Cuda compilation tools, release 13.0, V13.0.88
// Based on NVVM 20.0.0
//

.version 9.0
.target sm_100
.address_size 64

	// .globl	_ZN3cub18CUB_300001_SM_10006detail11EmptyKernelIvEEvv
.global .align 1 .b8 _ZN41_INTERNAL_9048dce4_4_k_cu_65051258_2729274cuda3std3__45__cpo5beginE[1];
.global .align 1 .b8 _ZN41_INTERNAL_9048dce4_4_k_cu_65051258_2729274cuda3std3__45__cpo3endE[1];
.global .align 1 .b8 _ZN41_INTERNAL_9048dce4_4_k_cu_65051258_2729274cuda3std3__45__cpo6cbeginE[1];
.global .align 1 .b8 _ZN41_INTERNAL_9048dce4_4_k_cu_65051258_2729274cuda3std3__45__cpo4cendE[1];
.global .align 1 .b8 _ZN41_INTERNAL_9048dce4_4_k_cu_65051258_2729274cuda3std3__45__cpo6rbeginE[1];
.global .align 1 .b8 _ZN41_INTERNAL_9048dce4_4_k_cu_65051258_2729274cuda3std3__45__cpo4rendE[1];
.global .align 1 .b8 _ZN41_INTERNAL_9048dce4_4_k_cu_65051258_2729274cuda3std3__45__cpo7crbeginE[1];
.global .align 1 .b8 _ZN41_INTERNAL_9048dce4_4_k_cu_65051258_2729274cuda3std3__45__cpo5crendE[1];
.global .align 1 .b8 _ZN41_INTERNAL_9048dce4_4_k_cu_65051258_2729274cuda3std3__443_GLOBAL__N__9048dce4_4_k_cu_65051258_2729276ignoreE[1];
.global .align 1 .b8 _ZN41_INTERNAL_9048dce4_4_k_cu_65051258_2729274cuda3std3__419piecewise_constructE[1];
.global .align 1 .b8 _ZN41_INTERNAL_9048dce4_4_k_cu_65051258_2729274cuda3std3__48in_placeE[1];
.global .align 1 .b8 _ZN41_INTERNAL_9048dce4_4_k_cu_65051258_2729274cuda3std3__420unreachable_sentinelE[1];
.global .align 1 .b8 _ZN41_INTERNAL_9048dce4_4_k_cu_65051258_2729274cuda3std3__47nulloptE[1];
.global .align 1 .b8 _ZN41_INTERNAL_9048dce4_4_k_cu_65051258_2729274cuda3std3__48unexpectE[1];
.global .align 1 .b8 _ZN41_INTERNAL_9048dce4_4_k_cu_65051258_2729274cuda3std6ranges3__45__cpo4swapE[1];
.global .align 1 .b8 _ZN41_INTERNAL_9048dce4_4_k_cu_65051258_2729274cuda3std6ranges3__45__cpo9iter_moveE[1];
.global .align 1 .b8 _ZN41_INTERNAL_9048dce4_4_k_cu_65051258_2729274cuda3std6ranges3__45__cpo5beginE[1];
.global .align 1 .b8 _ZN41_INTERNAL_9048dce4_4_k_cu_65051258_2729274cuda3std6ranges3__45__cpo3endE[1];
.global .align 1 .b8 _ZN41_INTERNAL_9048dce4_4_k_cu_65051258_2729274cuda3std6ranges3__45__cpo6cbeginE[1];
.global .align 1 .b8 _ZN41_INTERNAL_9048dce4_4_k_cu_65051258_2729274cuda3std6ranges3__45__cpo4cendE[1];
.global .align 1 .b8 _ZN41_INTERNAL_9048dce4_4_k_cu_65051258_2729274cuda3std6ranges3__45__cpo7advanceE[1];
.global .align 1 .b8 _ZN41_INTERNAL_9048dce4_4_k_cu_65051258_2729274cuda3std6ranges3__45__cpo9iter_swapE[1];
.global .align 1 .b8 _ZN41_INTERNAL_9048dce4_4_k_cu_65051258_2729274cuda3std6ranges3__45__cpo4nextE[1];
.global .align 1 .b8 _ZN41_INTERNAL_9048dce4_4_k_cu_65051258_2729274cuda3std6ranges3__45__cpo4prevE[1];
.global .align 1 .b8 _ZN41_INTERNAL_9048dce4_4_k_cu_65051258_2729274cuda3std6ranges3__45__cpo4dataE[1];
.global .align 1 .b8 _ZN41_INTERNAL_9048dce4_4_k_cu_65051258_2729274cuda3std6ranges3__45__cpo5cdataE[1];
.global .align 1 .b8 _ZN41_INTERNAL_9048dce4_4_k_cu_65051258_2729274cuda3std6ranges3__45__cpo4sizeE[1];
.global .align 1 .b8 _ZN41_INTERNAL_9048dce4_4_k_cu_65051258_2729274cuda3std6ranges3__45__cpo5ssizeE[1];
.global .align 1 .b8 _ZN41_INTERNAL_9048dce4_4_k_cu_65051258_2729274cuda3std6ranges3__45__cpo8distanceE[1];
.global .align 1 .b8 _ZN41_INTERNAL_9048dce4_4_k_cu_65051258_2729276thrust24THRUST_300001_SM_1000_NS8cuda_cub3parE[1];
.global .align 1 .b8 _ZN41_INTERNAL_9048dce4_4_k_cu_65051258_2729276thrust24THRUST_300001_SM_1000_NS8cuda_cub10par_nosyncE[1];
.global .align 1 .b8 _ZN41_INTERNAL_9048dce4_4_k_cu_65051258_2729276thrust24THRUST_300001_SM_1000_NS6system6detail10sequential3seqE[1];
.global .align 1 .b8 _ZN41_INTERNAL_9048dce4_4_k_cu_65051258_2729276thrust24THRUST_300001_SM_1000_NS12placeholders2_1E[1];
.global .align 1 .b8 _ZN41_INTERNAL_9048dce4_4_k_cu_65051258_2729276thrust24THRUST_300001_SM_1000_NS12placeholders2_2E[1];
.global .align 1 .b8 _ZN41_INTERNAL_9048dce4_4_k_cu_65051258_2729276thrust24THRUST_300001_SM_1000_NS12placeholders2_3E[1];
.global .align 1 .b8 _ZN41_INTERNAL_9048dce4_4_k_cu_65051258_2729276thrust24THRUST_300001_SM_1000_NS12placeholders2_4E[1];
.global .align 1 .b8 _ZN41_INTERNAL_9048dce4_4_k_cu_65051258_2729276thrust24THRUST_300001_SM_1000_NS12placeholders2_5E[1];
.global .align 1 .b8 _ZN41_INTERNAL_9048dce4_4_k_cu_65051258_2729276thrust24THRUST_300001_SM_1000_NS12placeholders2_6E[1];
.global .align 1 .b8 _ZN41_INTERNAL_9048dce4_4_k_cu_65051258_2729276thrust24THRUST_300001_SM_1000_NS12placeholders2_7E[1];
.global .align 1 .b8 _ZN41_INTERNAL_9048dce4_4_k_cu_65051258_2729276thrust24THRUST_300001_SM_1000_NS12placeholders2_8E[1];
.global .align 1 .b8 _ZN41_INTERNAL_9048dce4_4_k_cu_65051258_2729276thrust24THRUST_300001_SM_1000_NS12placeholders2_9E[1];
.global .align 1 .b8 _ZN41_INTERNAL_9048dce4_4_k_cu_65051258_2729276thrust24THRUST_300001_SM_1000_NS12placeholders3_10E[1];
.global .align 1 .b8 _ZN41_INTERNAL_9048dce4_4_k_cu_65051258_2729276thrust24THRUST_300001_SM_1000_NS3seqE[1];

.visible .entry _ZN3cub18CUB_300001_SM_10006detail11EmptyKernelIvEEvv()
{


	ret;

}
	// .globl	_ZN3cub18CUB_300001_SM_10006detail8for_each13static_kernelINS2_12policy_hub_t12policy_500_tEmN6thrust24THRUST_300001_SM_1000_NS8cuda_cub20__uninitialized_fill7functorINS7_10device_ptrIfEEfEEEEvT0_T1_
.visible .entry _ZN3cub18CUB_300001_SM_10006detail8for_each13static_kernelINS2_12policy_hub_t12policy_500_tEmN6thrust24THRUST_300001_SM_1000_NS8cuda_cub20__uninitialized_fill7functorINS7_10device_ptrIfEEfEEEEvT0_T1_(
	.param .u64 _ZN3cub18CUB_300001_SM_10006detail8for_each13static_kernelINS2_12policy_hub_t12policy_500_tEmN6thrust24THRUST_300001_SM_1000_NS8cuda_cub20__uninitialized_fill7functorINS7_10device_ptrIfEEfEEEEvT0_T1__param_0,
	.param .align 8 .b8 _ZN3cub18CUB_300001_SM_10006detail8for_each13static_kernelINS2_12policy_hub_t12policy_500_tEmN6thrust24THRUST_300001_SM_1000_NS8cuda_cub20__uninitialized_fill7functorINS7_10device_ptrIfEEfEEEEvT0_T1__param_1[16]
)
.maxntid 256
{
	.reg .pred 	%p<4>;
	.reg .b16 	%rs<5>;
	.reg .b32 	%r<10>;
	.reg .b32 	%f<3>;
	.reg .b64 	%rd<16>;

	ld.param.f32 	%f2, [_ZN3cub18CUB_300001_SM_10006detail8for_each13static_kernelINS2_12policy_hub_t12policy_500_tEmN6thrust24THRUST_300001_SM_1000_NS8cuda_cub20__uninitialized_fill7functorINS7_10device_ptrIfEEfEEEEvT0_T1__param_1+8];
	ld.param.u64 	%rd4, [_ZN3cub18CUB_300001_SM_10006detail8for_each13static_kernelINS2_12policy_hub_t12policy_500_tEmN6thrust24THRUST_300001_SM_1000_NS8cuda_cub20__uninitialized_fill7functorINS7_10device_ptrIfEEfEEEEvT0_T1__param_1];
	ld.param.u64 	%rd5, [_ZN3cub18CUB_300001_SM_10006detail8for_each13static_kernelINS2_12policy_hub_t12policy_500_tEmN6thrust24THRUST_300001_SM_1000_NS8cuda_cub20__uninitialized_fill7functorINS7_10device_ptrIfEEfEEEEvT0_T1__param_0];
	mov.u32 	%r7, %ctaid.x;
	mul.wide.u32 	%rd1, %r7, 512;
	sub.s64 	%rd2, %rd5, %rd1;
	setp.lt.u64 	%p1, %rd2, 512;
	@%p1 bra 	$L__BB1_2;
	mov.u32 	%r9, %tid.x;
	cvta.to.global.u64 	%rd11, %rd4;
	cvt.u64.u32 	%rd12, %r9;
	add.s64 	%rd13, %rd1, %rd12;
	shl.b64 	%rd14, %rd13, 2;
	add.s64 	%rd15, %rd11, %rd14;
	st.global.f32 	[%rd15], %f2;
	st.global.f32 	[%rd15+1024], %f2;
	bra.uni 	$L__BB1_6;
$L__BB1_2:
	cvta.to.global.u64 	%rd6, %rd4;
	mov.u32 	%r1, %tid.x;
	cvt.u64.u32 	%rd7, %r1;
	setp.le.u64 	%p2, %rd2, %rd7;
	add.s64 	%rd8, %rd1, %rd7;
	shl.b64 	%rd9, %rd8, 2;
	add.s64 	%rd3, %rd6, %rd9;
	@%p2 bra 	$L__BB1_4;
	st.global.f32 	[%rd3], %f2;
$L__BB1_4:
	add.s32 	%r8, %r1, 256;
	cvt.u64.u32 	%rd10, %r8;
	setp.le.u64 	%p3, %rd2, %rd10;
	@%p3 bra 	$L__BB1_6;
	st.global.f32 	[%rd3+1024], %f2;
$L__BB1_6:
	ret;

}
	// .globl	_ZN3cub18CUB_300001_SM_10006detail8for_each13static_kernelINS2_12policy_hub_t12policy_500_tEmN6thrust24THRUST_300001_SM_1000_NS8cuda_cub20__uninitialized_fill7functorINS7_10device_ptrIiEEiEEEEvT0_T1_
.visible .entry _ZN3cub18CUB_300001_SM_10006detail8for_each13static_kernelINS2_12policy_hub_t12policy_500_tEmN6thrust24THRUST_300001_SM_1000_NS8cuda_cub20__uninitialized_fill7functorINS7_10device_ptrIiEEiEEEEvT0_T1_(
	.param .u64 _ZN3cub18CUB_300001_SM_10006detail8for_each13static_kernelINS2_12policy_hub_t12policy_500_tEmN6thrust24THRUST_300001_SM_1000_NS8cuda_cub20__uninitialized_fill7functorINS7_10device_ptrIiEEiEEEEvT0_T1__param_0,
	.param .align 8 .b8 _ZN3cub18CUB_300001_SM_10006detail8for_each13static_kernelINS2_12policy_hub_t12policy_500_tEmN6thrust24THRUST_300001_SM_1000_NS8cuda_cub20__uninitialized_fill7functorINS7_10device_ptrIiEEiEEEEvT0_T1__param_1[16]
)
.maxntid 256
{
	.reg .pred 	%p<4>;
	.reg .b16 	%rs<5>;
	.reg .b32 	%r<12>;
	.reg .b64 	%rd<16>;

	ld.param.u32 	%r3, [_ZN3cub18CUB_300001_SM_10006detail8for_each13static_kernelINS2_12policy_hub_t12policy_500_tEmN6thrust24THRUST_300001_SM_1000_NS8cuda_cub20__uninitialized_fill7functorINS7_10device_ptrIiEEiEEEEvT0_T1__param_1+8];
	ld.param.u64 	%rd4, [_ZN3cub18CUB_300001_SM_10006detail8for_each13static_kernelINS2_12policy_hub_t12policy_500_tEmN6thrust24THRUST_300001_SM_1000_NS8cuda_cub20__uninitialized_fill7functorINS7_10device_ptrIiEEiEEEEvT0_T1__param_1];
	ld.param.u64 	%rd5, [_ZN3cub18CUB_300001_SM_10006detail8for_each13static_kernelINS2_12policy_hub_t12policy_500_tEmN6thrust24THRUST_300001_SM_1000_NS8cuda_cub20__uninitialized_fill7functorINS7_10device_ptrIiEEiEEEEvT0_T1__param_0];
	mov.u32 	%r9, %ctaid.x;
	mul.wide.u32 	%rd1, %r9, 512;
	sub.s64 	%rd2, %rd5, %rd1;
	setp.lt.u64 	%p1, %rd2, 512;
	@%p1 bra 	$L__BB2_2;
	mov.u32 	%r11, %tid.x;
	cvta.to.global.u64 	%rd11, %rd4;
	cvt.u64.u32 	%rd12, %r11;
	add.s64 	%rd13, %rd1, %rd12;
	shl.b64 	%rd14, %rd13, 2;
	add.s64 	%rd15, %rd11, %rd14;
	st.global.u32 	[%rd15], %r3;
	st.global.u32 	[%rd15+1024], %r3;
	bra.uni 	$L__BB2_6;
$L__BB2_2:
	cvta.to.global.u64 	%rd6, %rd4;
	mov.u32 	%r2, %tid.x;
	cvt.u64.u32 	%rd7, %r2;
	setp.le.u64 	%p2, %rd2, %rd7;
	add.s64 	%rd8, %rd1, %rd7;
	shl.b64 	%rd9, %rd8, 2;
	add.s64 	%rd3, %rd6, %rd9;
	@%p2 bra 	$L__BB2_4;
	st.global.u32 	[%rd3], %r3;
$L__BB2_4:
	add.s32 	%r10, %r2, 256;
	cvt.u64.u32 	%rd10, %r10;
	setp.le.u64 	%p3, %rd2, %rd10;
	@%p3 bra 	$L__BB2_6;
	st.global.u32 	[%rd3+1024], %r3;
$L__BB2_6:
	ret;

}


// ===== COMPILED SASS (sm_100) =====

	.target	sm_100

	.elftype	@"ET_EXEC"


//--------------------- .note.nv.tkinfo           --------------------------
	.section	.note.nv.tkinfo,"",@"SHT_NOTE"
	.sectionflags	@"SHF_NOTE_NV_TKINFO"
	.tkinfo
        /*0018*/ 	.word	0x00000002
        /*0030*/ 	.string	""
        /*0030*/ 	.string	"ptxas"
        /*0030*/ 	.string	"Cuda compilation tools, release 13.0, V13.0.88"
        /*0030*/ 	.string	"Build cuda_13.0.r13.0/compiler.36424714_0"
        /*0030*/ 	.string	"-arch sm_100 -m 64 "



//--------------------- .note.nv.cuinfo           --------------------------
	.section	.note.nv.cuinfo,"",@"SHT_NOTE"
	.sectionflags	@"SHF_NOTE_NV_CUINFO"
        /*0018*/ 	.short	0x0002
        /*001a*/ 	.short	0x0064
        /*001c*/ 	.short	0x0082
	.zero		2


//--------------------- .nv.info                  --------------------------
	.section	.nv.info,"",@"SHT_CUDA_INFO"
	.align	4


	//----- nvinfo : EIATTR_REGCOUNT
	.align		4
        /*0000*/ 	.byte	0x04, 0x2f
        /*0002*/ 	.short	(.L_44 - .L_43)
	.align		4
.L_43:
        /*0004*/ 	.word	index@(_ZN3cub18CUB_300001_SM_10006detail11EmptyKernelIvEEvv)
        /*0008*/ 	.word	0x00000004


	//----- nvinfo : EIATTR_FRAME_SIZE
	.align		4
.L_44:
        /*000c*/ 	.byte	0x04, 0x11
        /*000e*/ 	.short	(.L_46 - .L_45)
	.align		4
.L_45:
        /*0010*/ 	.word	index@(_ZN3cub18CUB_300001_SM_10006detail11EmptyKernelIvEEvv)
        /*0014*/ 	.word	0x00000000


	//----- nvinfo : EIATTR_REGCOUNT
	.align		4
.L_46:
        /*0018*/ 	.byte	0x04, 0x2f
        /*001a*/ 	.short	(.L_48 - .L_47)
	.align		4
.L_47:
        /*001c*/ 	.word	index@(_ZN3cub18CUB_300001_SM_10006detail8for_each13static_kernelINS2_12policy_hub_t12policy_500_tEmN6thrust24THRUST_300001_SM_1000_NS8cuda_cub20__uninitialized_fill7functorINS7_10device_ptrIfEEfEEEEvT0_T1_)
        /*0020*/ 	.word	0x00000008


	//----- nvinfo : EIATTR_FRAME_SIZE
	.align		4
.L_48:
        /*0024*/ 	.byte	0x04, 0x11
        /*0026*/ 	.short	(.L_50 - .L_49)
	.align		4
.L_49:
        /*0028*/ 	.word	index@(_ZN3cub18CUB_300001_SM_10006detail8for_each13static_kernelINS2_12policy_hub_t12policy_500_tEmN6thrust24THRUST_300001_SM_1000_NS8cuda_cub20__uninitialized_fill7functorINS7_10device_ptrIfEEfEEEEvT0_T1_)
        /*002c*/ 	.word	0x00000000


	//----- nvinfo : EIATTR_REGCOUNT
	.align		4
.L_50:
        /*0030*/ 	.byte	0x04, 0x2f
        /*0032*/ 	.short	(.L_52 - .L_51)
	.align		4
.L_51:
        /*0034*/ 	.word	index@(_ZN3cub18CUB_300001_SM_10006detail8for_each13static_kernelINS2_12policy_hub_t12policy_500_tEmN6thrust24THRUST_300001_SM_1000_NS8cuda_cub20__uninitialized_fill7functorINS7_10device_ptrIiEEiEEEEvT0_T1_)
        /*0038*/ 	.word	0x00000008


	//----- nvinfo : EIATTR_FRAME_SIZE
	.align		4
.L_52:
        /*003c*/ 	.byte	0x04, 0x11
        /*003e*/ 	.short	(.L_54 - .L_53)
	.align		4
.L_53:
        /*0040*/ 	.word	index@(_ZN3cub18CUB_300001_SM_10006detail8for_each13static_kernelINS2_12policy_hub_t12policy_500_tEmN6thrust24THRUST_300001_SM_1000_NS8cuda_cub20__uninitialized_fill7functorINS7_10device_ptrIiEEiEEEEvT0_T1_)
        /*0044*/ 	.word	0x00000000


	//----- nvinfo : EIATTR_MIN_STACK_SIZE
	.align		4
.L_54:
        /*0048*/ 	.byte	0x04, 0x12
        /*004a*/ 	.short	(.L_56 - .L_55)
	.align		4
.L_55:
        /*004c*/ 	.word	index@(_ZN3cub18CUB_300001_SM_10006detail8for_each13static_kernelINS2_12policy_hub_t12policy_500_tEmN6thrust24THRUST_300001_SM_1000_NS8cuda_cub20__uninitialized_fill7functorINS7_10device_ptrIiEEiEEEEvT0_T1_)
        /*0050*/ 	.word	0x00000000


	//----- nvinfo : EIATTR_MIN_STACK_SIZE
	.align		4
.L_56:
        /*0054*/ 	.byte	0x04, 0x12
        /*0056*/ 	.short	(.L_58 - .L_57)
	.align		4
.L_57:
        /*0058*/ 	.word	index@(_ZN3cub18CUB_300001_SM_10006detail8for_each13static_kernelINS2_12policy_hub_t12policy_500_tEmN6thrust24THRUST_300001_SM_1000_NS8cuda_cub20__uninitialized_fill7functorINS7_10device_ptrIfEEfEEEEvT0_T1_)
        /*005c*/ 	.word	0x00000000


	//----- nvinfo : EIATTR_MIN_STACK_SIZE
	.align		4
.L_58:
        /*0060*/ 	.byte	0x04, 0x12
        /*0062*/ 	.short	(.L_60 - .L_59)
	.align		4
.L_59:
        /*0064*/ 	.word	index@(_ZN3cub18CUB_300001_SM_10006detail11EmptyKernelIvEEvv)
        /*0068*/ 	.word	0x00000000
.L_60:


//--------------------- .nv.compat                --------------------------
	.section	.nv.compat,"",@"SHT_CUDA_COMPAT_INFO"
	.align	4
        /*0000*/ 	.byte	0x02, 0x09, 0x00, 0x00, 0x02, 0x02, 0x01, 0x00, 0x02, 0x05, 0x05, 0x00, 0x03, 0x07, 0x01, 0x01
        /*0010*/ 	.byte	0x02, 0x03, 0x00, 0x00, 0x02, 0x06, 0x01, 0x00, 0x04, 0x0b, 0x08, 0x00, 0x09, 0x00, 0x00, 0x00
        /*0020*/ 	.byte	0x00, 0x00, 0x00, 0x00


//--------------------- .nv.info._ZN3cub18CUB_300001_SM_10006detail8for_each13static_kernelINS2_12policy_hub_t12policy_500_tEmN6thrust24THRUST_300001_SM_1000_NS8cuda_cub20__uninitialized_fill7functorINS7_10device_ptrIiEEiEEEEvT0_T1_ --------------------------
	.section	.nv.info._ZN3cub18CUB_300001_SM_10006detail8for_each13static_kernelINS2_12policy_hub_t12policy_500_tEmN6thrust24THRUST_300001_SM_1000_NS8cuda_cub20__uninitialized_fill7functorINS7_10device_ptrIiEEiEEEEvT0_T1_,"",@"SHT_CUDA_INFO"
	.sectionflags	@""
	.align	4


	//----- nvinfo : EIATTR_CUDA_API_VERSION
	.align		4
        /*0000*/ 	.byte	0x04, 0x37
        /*0002*/ 	.short	(.L_62 - .L_61)
.L_61:
        /*0004*/ 	.word	0x00000082


	//----- nvinfo : EIATTR_KPARAM_INFO
	.align		4
.L_62:
        /*0008*/ 	.byte	0x04, 0x17
        /*000a*/ 	.short	(.L_64 - .L_63)
.L_63:
        /*000c*/ 	.word	0x00000000
        /*0010*/ 	.short	0x0001
        /*0012*/ 	.short	0x0008
        /*0014*/ 	.byte	0x00, 0xf0, 0x41, 0x00


	//----- nvinfo : EIATTR_KPARAM_INFO
	.align		4
.L_64:
        /*0018*/ 	.byte	0x04, 0x17
        /*001a*/ 	.short	(.L_66 - .L_65)
.L_65:
        /*001c*/ 	.word	0x00000000
        /*0020*/ 	.short	0x0000
        /*0022*/ 	.short	0x0000
        /*0024*/ 	.byte	0x00, 0xf0, 0x21, 0x00


	//----- nvinfo : EIATTR_SPARSE_MMA_MASK
	.align		4
.L_66:
        /*0028*/ 	.byte	0x03, 0x50
        /*002a*/ 	.short	0x0000


	//----- nvinfo : EIATTR_MAXREG_COUNT
	.align		4
        /*002c*/ 	.byte	0x03, 0x1b
        /*002e*/ 	.short	0x00ff


	//----- nvinfo : EIATTR_MERCURY_ISA_VERSION
	.align		4
        /*0030*/ 	.byte	0x03, 0x5f
        /*0032*/ 	.short	0x0101


	//----- nvinfo : EIATTR_VRC_CTA_INIT_COUNT
	.align		4
        /*0034*/ 	.byte	0x02, 0x4a
	.zero		1
	.zero		1


	//----- nvinfo : EIATTR_EXIT_INSTR_OFFSETS
	.align		4
        /*0038*/ 	.byte	0x04, 0x1c
        /*003a*/ 	.short	(.L_68 - .L_67)


	//   ....[0]....
.L_67:
        /*003c*/ 	.word	0x00000130


	//   ....[1]....
        /*0040*/ 	.word	0x00000230


	//   ....[2]....
        /*0044*/ 	.word	0x00000260


	//----- nvinfo : EIATTR_MAX_THREADS
	.align		4
.L_68:
        /*0048*/ 	.byte	0x04, 0x05
        /*004a*/ 	.short	(.L_70 - .L_69)
.L_69:
        /*004c*/ 	.word	0x00000100
        /*0050*/ 	.word	0x00000001
        /*0054*/ 	.word	0x00000001


	//----- nvinfo : EIATTR_CBANK_PARAM_SIZE
	.align		4
.L_70:
        /*0058*/ 	.byte	0x03, 0x19
        /*005a*/ 	.short	0x0018


	//----- nvinfo : EIATTR_PARAM_CBANK
	.align		4
        /*005c*/ 	.byte	0x04, 0x0a
        /*005e*/ 	.short	(.L_72 - .L_71)
	.align		4
.L_71:
        /*0060*/ 	.word	index@(.nv.constant0._ZN3cub18CUB_300001_SM_10006detail8for_each13static_kernelINS2_12policy_hub_t12policy_500_tEmN6thrust24THRUST_300001_SM_1000_NS8cuda_cub20__uninitialized_fill7functorINS7_10device_ptrIiEEiEEEEvT0_T1_)
        /*0064*/ 	.short	0x0380
        /*0066*/ 	.short	0x0018


	//----- nvinfo : EIATTR_SW_WAR
	.align		4
.L_72:
        /*0068*/ 	.byte	0x04, 0x36
        /*006a*/ 	.short	(.L_74 - .L_73)
.L_73:
        /*006c*/ 	.word	0x00000008
.L_74:


//--------------------- .nv.info._ZN3cub18CUB_300001_SM_10006detail8for_each13static_kernelINS2_12policy_hub_t12policy_500_tEmN6thrust24THRUST_300001_SM_1000_NS8cuda_cub20__uninitialized_fill7functorINS7_10device_ptrIfEEfEEEEvT0_T1_ --------------------------
	.section	.nv.info._ZN3cub18CUB_300001_SM_10006detail8for_each13static_kernelINS2_12policy_hub_t12policy_500_tEmN6thrust24THRUST_300001_SM_1000_NS8cuda_cub20__uninitialized_fill7functorINS7_10device_ptrIfEEfEEEEvT0_T1_,"",@"SHT_CUDA_INFO"
	.sectionflags	@""
	.align	4


	//----- nvinfo : EIATTR_CUDA_API_VERSION
	.align		4
        /*0000*/ 	.byte	0x04, 0x37
        /*0002*/ 	.short	(.L_76 - .L_75)
.L_75:
        /*0004*/ 	.word	0x00000082


	//----- nvinfo : EIATTR_KPARAM_INFO
	.align		4
.L_76:
        /*0008*/ 	.byte	0x04, 0x17
        /*000a*/ 	.short	(.L_78 - .L_77)
.L_77:
        /*000c*/ 	.word	0x00000000
        /*0010*/ 	.short	0x0001
        /*0012*/ 	.short	0x0008
        /*0014*/ 	.byte	0x00, 0xf0, 0x41, 0x00


	//----- nvinfo : EIATTR_KPARAM_INFO
	.align		4
.L_78:
        /*0018*/ 	.byte	0x04, 0x17
        /*001a*/ 	.short	(.L_80 - .L_79)
.L_79:
        /*001c*/ 	.word	0x00000000
        /*0020*/ 	.short	0x0000
        /*0022*/ 	.short	0x0000
        /*0024*/ 	.byte	0x00, 0xf0, 0x21, 0x00


	//----- nvinfo : EIATTR_SPARSE_MMA_MASK
	.align		4
.L_80:
        /*0028*/ 	.byte	0x03, 0x50
        /*002a*/ 	.short	0x0000


	//----- nvinfo : EIATTR_MAXREG_COUNT
	.align		4
        /*002c*/ 	.byte	0x03, 0x1b
        /*002e*/ 	.short	0x00ff


	//----- nvinfo : EIATTR_MERCURY_ISA_VERSION
	.align		4
        /*0030*/ 	.byte	0x03, 0x5f
        /*0032*/ 	.short	0x0101


	//----- nvinfo : EIATTR_VRC_CTA_INIT_COUNT
	.align		4
        /*0034*/ 	.byte	0x02, 0x4a
	.zero		1
	.zero		1


	//----- nvinfo : EIATTR_EXIT_INSTR_OFFSETS
	.align		4
        /*0038*/ 	.byte	0x04, 0x1c
        /*003a*/ 	.short	(.L_82 - .L_81)


	//   ....[0]....
.L_81:
        /*003c*/ 	.word	0x00000130


	//   ....[1]....
        /*0040*/ 	.word	0x00000230


	//   ....[2]....
        /*0044*/ 	.word	0x00000260


	//----- nvinfo : EIATTR_MAX_THREADS
	.align		4
.L_82:
        /*0048*/ 	.byte	0x04, 0x05
        /*004a*/ 	.short	(.L_84 - .L_83)
.L_83:
        /*004c*/ 	.word	0x00000100
        /*0050*/ 	.word	0x00000001
        /*0054*/ 	.word	0x00000001


	//----- nvinfo : EIATTR_CBANK_PARAM_SIZE
	.align		4
.L_84:
        /*0058*/ 	.byte	0x03, 0x19
        /*005a*/ 	.short	0x0018


	//----- nvinfo : EIATTR_PARAM_CBANK
	.align		4
        /*005c*/ 	.byte	0x04, 0x0a
        /*005e*/ 	.short	(.L_86 - .L_85)
	.align		4
.L_85:
        /*0060*/ 	.word	index@(.nv.constant0._ZN3cub18CUB_300001_SM_10006detail8for_each13static_kernelINS2_12policy_hub_t12policy_500_tEmN6thrust24THRUST_300001_SM_1000_NS8cuda_cub20__uninitialized_fill7functorINS7_10device_ptrIfEEfEEEEvT0_T1_)
        /*0064*/ 	.short	0x0380
        /*0066*/ 	.short	0x0018


	//----- nvinfo : EIATTR_SW_WAR
	.align		4
.L_86:
        /*0068*/ 	.byte	0x04, 0x36
        /*006a*/ 	.short	(.L_88 - .L_87)
.L_87:
        /*006c*/ 	.word	0x00000008
.L_88:


//--------------------- .nv.info._ZN3cub18CUB_300001_SM_10006detail11EmptyKernelIvEEvv --------------------------
	.section	.nv.info._ZN3cub18CUB_300001_SM_10006detail11EmptyKernelIvEEvv,"",@"SHT_CUDA_INFO"
	.sectionflags	@""
	.align	4


	//----- nvinfo : EIATTR_CUDA_API_VERSION
	.align		4
        /*0000*/ 	.byte	0x04, 0x37
        /*0002*/ 	.short	(.L_90 - .L_89)
.L_89:
        /*0004*/ 	.word	0x00000082


	//----- nvinfo : EIATTR_SPARSE_MMA_MASK
	.align		4
.L_90:
        /*0008*/ 	.byte	0x03, 0x50
        /*000a*/ 	.short	0x0000


	//----- nvinfo : EIATTR_MAXREG_COUNT
	.align		4
        /*000c*/ 	.byte	0x03, 0x1b
        /*000e*/ 	.short	0x00ff


	//----- nvinfo : EIATTR_MERCURY_ISA_VERSION
	.align		4
        /*0010*/ 	.byte	0x03, 0x5f
        /*0012*/ 	.short	0x0101


	//----- nvinfo : EIATTR_VRC_CTA_INIT_COUNT
	.align		4
        /*0014*/ 	.byte	0x02, 0x4a
	.zero		1
	.zero		1


	//----- nvinfo : EIATTR_EXIT_INSTR_OFFSETS
	.align		4
        /*0018*/ 	.byte	0x04, 0x1c
        /*001a*/ 	.short	(.L_92 - .L_91)


	//   ....[0]....
.L_91:
        /*001c*/ 	.word	0x00000010


	//----- nvinfo : EIATTR_SW_WAR
	.align		4
.L_92:
        /*0020*/ 	.byte	0x04, 0x36
        /*0022*/ 	.short	(.L_94 - .L_93)
.L_93:
        /*0024*/ 	.word	0x00000008
.L_94:


//--------------------- .nv.callgraph             --------------------------
	.section	.nv.callgraph,"",@"SHT_CUDA_CALLGRAPH"
	.align	4
	.sectionentsize	8
	.align		4
        /*0000*/ 	.word	0x00000000
	.align		4
        /*0004*/ 	.word	0xffffffff
	.align		4
        /*0008*/ 	.word	0x00000000
	.align		4
        /*000c*/ 	.word	0xfffffffe
	.align		4
        /*0010*/ 	.word	0x00000000
	.align		4
        /*0014*/ 	.word	0xfffffffd
	.align		4
        /*0018*/ 	.word	0x00000000
	.align		4
        /*001c*/ 	.word	0xfffffffc


//--------------------- .nv.constant4             --------------------------
	.section	.nv.constant4,"a",@progbits
	.align	8
	.align		8
.nv.constant4:
        /*0000*/ 	.dword	_ZN41_INTERNAL_9048dce4_4_k_cu_65051258_2734064cuda3std3__45__cpo5beginE
	.align		8
        /*0008*/ 	.dword	_ZN41_INTERNAL_9048dce4_4_k_cu_65051258_2734064cuda3std3__45__cpo3endE
	.align		8
        /*0010*/ 	.dword	_ZN41_INTERNAL_9048dce4_4_k_cu_65051258_2734064cuda3std3__45__cpo6cbeginE
	.align		8
        /*0018*/ 	.dword	_ZN41_INTERNAL_9048dce4_4_k_cu_65051258_2734064cuda3std3__45__cpo4cendE
	.align		8
        /*0020*/ 	.dword	_ZN41_INTERNAL_9048dce4_4_k_cu_65051258_2734064cuda3std3__45__cpo6rbeginE
	.align		8
        /*0028*/ 	.dword	_ZN41_INTERNAL_9048dce4_4_k_cu_65051258_2734064cuda3std3__45__cpo4rendE
	.align		8
        /*0030*/ 	.dword	_ZN41_INTERNAL_9048dce4_4_k_cu_65051258_2734064cuda3std3__45__cpo7crbeginE
	.align		8
        /*0038*/ 	.dword	_ZN41_INTERNAL_9048dce4_4_k_cu_65051258_2734064cuda3std3__45__cpo5crendE
	.align		8
        /*0040*/ 	.dword	_ZN41_INTERNAL_9048dce4_4_k_cu_65051258_2734064cuda3std3__443_GLOBAL__N__9048dce4_4_k_cu_65051258_2734066ignoreE
	.align		8
        /*0048*/ 	.dword	_ZN41_INTERNAL_9048dce4_4_k_cu_65051258_2734064cuda3std3__419piecewise_constructE
	.align		8
        /*0050*/ 	.dword	_ZN41_INTERNAL_9048dce4_4_k_cu_65051258_2734064cuda3std3__48in_placeE
	.align		8
        /*0058*/ 	.dword	_ZN41_INTERNAL_9048dce4_4_k_cu_65051258_2734064cuda3std3__420unreachable_sentinelE
	.align		8
        /*0060*/ 	.dword	_ZN41_INTERNAL_9048dce4_4_k_cu_65051258_2734064cuda3std3__47nulloptE
	.align		8
        /*0068*/ 	.dword	_ZN41_INTERNAL_9048dce4_4_k_cu_65051258_2734064cuda3std3__48unexpectE
	.align		8
        /*0070*/ 	.dword	_ZN41_INTERNAL_9048dce4_4_k_cu_65051258_2734064cuda3std6ranges3__45__cpo4swapE
	.align		8
        /*0078*/ 	.dword	_ZN41_INTERNAL_9048dce4_4_k_cu_65051258_2734064cuda3std6ranges3__45__cpo9iter_moveE
	.align		8
        /*0080*/ 	.dword	_ZN41_INTERNAL_9048dce4_4_k_cu_65051258_2734064cuda3std6ranges3__45__cpo5beginE
	.align		8
        /*0088*/ 	.dword	_ZN41_INTERNAL_9048dce4_4_k_cu_65051258_2734064cuda3std6ranges3__45__cpo3endE
	.align		8
        /*0090*/ 	.dword	_ZN41_INTERNAL_9048dce4_4_k_cu_65051258_2734064cuda3std6ranges3__45__cpo6cbeginE
	.align		8
        /*0098*/ 	.dword	_ZN41_INTERNAL_9048dce4_4_k_cu_65051258_2734064cuda3std6ranges3__45__cpo4cendE
	.align		8
        /*00a0*/ 	.dword	_ZN41_INTERNAL_9048dce4_4_k_cu_65051258_2734064cuda3std6ranges3__45__cpo7advanceE
	.align		8
        /*00a8*/ 	.dword	_ZN41_INTERNAL_9048dce4_4_k_cu_65051258_2734064cuda3std6ranges3__45__cpo9iter_swapE
	.align		8
        /*00b0*/ 	.dword	_ZN41_INTERNAL_9048dce4_4_k_cu_65051258_2734064cuda3std6ranges3__45__cpo4nextE
	.align		8
        /*00b8*/ 	.dword	_ZN41_INTERNAL_9048dce4_4_k_cu_65051258_2734064cuda3std6ranges3__45__cpo4prevE
	.align		8
        /*00c0*/ 	.dword	_ZN41_INTERNAL_9048dce4_4_k_cu_65051258_2734064cuda3std6ranges3__45__cpo4dataE
	.align		8
        /*00c8*/ 	.dword	_ZN41_INTERNAL_9048dce4_4_k_cu_65051258_2734064cuda3std6ranges3__45__cpo5cdataE
	.align		8
        /*00d0*/ 	.dword	_ZN41_INTERNAL_9048dce4_4_k_cu_65051258_2734064cuda3std6ranges3__45__cpo4sizeE
	.align		8
        /*00d8*/ 	.dword	_ZN41_INTERNAL_9048dce4_4_k_cu_65051258_2734064cuda3std6ranges3__45__cpo5ssizeE
	.align		8
        /*00e0*/ 	.dword	_ZN41_INTERNAL_9048dce4_4_k_cu_65051258_2734064cuda3std6ranges3__45__cpo8distanceE
	.align		8
        /*00e8*/ 	.dword	_ZN41_INTERNAL_9048dce4_4_k_cu_65051258_2734066thrust24THRUST_300001_SM_1000_NS8cuda_cub3parE
	.align		8
        /*00f0*/ 	.dword	_ZN41_INTERNAL_9048dce4_4_k_cu_65051258_2734066thrust24THRUST_300001_SM_1000_NS8cuda_cub10par_nosyncE
	.align		8
        /*00f8*/ 	.dword	_ZN41_INTERNAL_9048dce4_4_k_cu_65051258_2734066thrust24THRUST_300001_SM_1000_NS6system6detail10sequential3seqE
	.align		8
        /*0100*/ 	.dword	_ZN41_INTERNAL_9048dce4_4_k_cu_65051258_2734066thrust24THRUST_300001_SM_1000_NS12placeholders2_1E
	.align		8
        /*0108*/ 	.dword	_ZN41_INTERNAL_9048dce4_4_k_cu_65051258_2734066thrust24THRUST_300001_SM_1000_NS12placeholders2_2E
	.align		8
        /*0110*/ 	.dword	_ZN41_INTERNAL_9048dce4_4_k_cu_65051258_2734066thrust24THRUST_300001_SM_1000_NS12placeholders2_3E
	.align		8
        /*0118*/ 	.dword	_ZN41_INTERNAL_9048dce4_4_k_cu_65051258_2734066thrust24THRUST_300001_SM_1000_NS12placeholders2_4E
	.align		8
        /*0120*/ 	.dword	_ZN41_INTERNAL_9048dce4_4_k_cu_65051258_2734066thrust24THRUST_300001_SM_1000_NS12placeholders2_5E
	.align		8
        /*0128*/ 	.dword	_ZN41_INTERNAL_9048dce4_4_k_cu_65051258_2734066thrust24THRUST_300001_SM_1000_NS12placeholders2_6E
	.align		8
        /*0130*/ 	.dword	_ZN41_INTERNAL_9048dce4_4_k_cu_65051258_2734066thrust24THRUST_300001_SM_1000_NS12placeholders2_7E
	.align		8
        /*0138*/ 	.dword	_ZN41_INTERNAL_9048dce4_4_k_cu_65051258_2734066thrust24THRUST_300001_SM_1000_NS12placeholders2_8E
	.align		8
        /*0140*/ 	.dword	_ZN41_INTERNAL_9048dce4_4_k_cu_65051258_2734066thrust24THRUST_300001_SM_1000_NS12placeholders2_9E
	.align		8
        /*0148*/ 	.dword	_ZN41_INTERNAL_9048dce4_4_k_cu_65051258_2734066thrust24THRUST_300001_SM_1000_NS12placeholders3_10E
	.align		8
        /*0150*/ 	.dword	_ZN41_INTERNAL_9048dce4_4_k_cu_65051258_2734066thrust24THRUST_300001_SM_1000_NS3seqE


//--------------------- .text._ZN3cub18CUB_300001_SM_10006detail8for_each13static_kernelINS2_12policy_hub_t12policy_500_tEmN6thrust24THRUST_300001_SM_1000_NS8cuda_cub20__uninitialized_fill7functorINS7_10device_ptrIiEEiEEEEvT0_T1_ --------------------------
	.section	.text._ZN3cub18CUB_300001_SM_10006detail8for_each13static_kernelINS2_12policy_hub_t12policy_500_tEmN6thrust24THRUST_300001_SM_1000_NS8cuda_cub20__uninitialized_fill7functorINS7_10device_ptrIiEEiEEEEvT0_T1_,"ax",@progbits
	.align	128
        .global         _ZN3cub18CUB_300001_SM_10006detail8for_each13static_kernelINS2_12policy_hub_t12policy_500_tEmN6thrust24THRUST_300001_SM_1000_NS8cuda_cub20__uninitialized_fill7functorINS7_10device_ptrIiEEiEEEEvT0_T1_
        .type           _ZN3cub18CUB_300001_SM_10006detail8for_each13static_kernelINS2_12policy_hub_t12policy_500_tEmN6thrust24THRUST_300001_SM_1000_NS8cuda_cub20__uninitialized_fill7functorINS7_10device_ptrIiEEiEEEEvT0_T1_,@function
        .size           _ZN3cub18CUB_300001_SM_10006detail8for_each13static_kernelINS2_12policy_hub_t12policy_500_tEmN6thrust24THRUST_300001_SM_1000_NS8cuda_cub20__uninitialized_fill7functorINS7_10device_ptrIiEEiEEEEvT0_T1_,(.L_x_5 - _ZN3cub18CUB_300001_SM_10006detail8for_each13static_kernelINS2_12policy_hub_t12policy_500_tEmN6thrust24THRUST_300001_SM_1000_NS8cuda_cub20__uninitialized_fill7functorINS7_10device_ptrIiEEiEEEEvT0_T1_)
        .other          _ZN3cub18CUB_300001_SM_10006detail8for_each13static_kernelINS2_12policy_hub_t12policy_500_tEmN6thrust24THRUST_300001_SM_1000_NS8cuda_cub20__uninitialized_fill7functorINS7_10device_ptrIiEEiEEEEvT0_T1_,@"STO_CUDA_ENTRY STV_DEFAULT"
_ZN3cub18CUB_300001_SM_10006detail8for_each13static_kernelINS2_12policy_hub_t12policy_500_tEmN6thrust24THRUST_300001_SM_1000_NS8cuda_cub20__uninitialized_fill7functorINS7_10device_ptrIiEEiEEEEvT0_T1_:
.text._ZN3cub18CUB_300001_SM_10006detail8for_each13static_kernelINS2_12policy_hub_t12policy_500_tEmN6thrust24THRUST_300001_SM_1000_NS8cuda_cub20__uninitialized_fill7functorINS7_10device_ptrIiEEiEEEEvT0_T1_:
[----:B------:R-:W-:Y:S08]  /*0000*/  LDC R1, c[0x0][0x37c] ;  /* 0x0000df00ff017b82 */ /* 0x000ff00000000800 */
[----:B------:R-:W0:Y:S01]  /*0010*/  S2UR UR4, SR_CTAID.X ;  /* 0x00000000000479c3 */ /* 0x000e220000002500 */
[----:B------:R-:W1:Y:S01]  /*0020*/  LDCU.64 UR6, c[0x0][0x380] ;  /* 0x00007000ff0677ac */ /* 0x000e620008000a00 */
[----:B------:R-:W2:Y:S01]  /*0030*/  LDCU.64 UR8, c[0x0][0x358] ;  /* 0x00006b00ff0877ac */ /* 0x000ea20008000a00 */
[----:B0-----:R-:W-:-:S04]  /*0040*/  UIMAD.WIDE.U32 UR4, UR4, 0x200, URZ ;  /* 0x00000200040478a5 */ /* 0x001fc8000f8e00ff */
[----:B-1----:R-:W-:-:S04]  /*0050*/  UIADD3 UR6, UP0, UPT, -UR4, UR6, URZ ;  /* 0x0000000604067290 */ /* 0x002fc8000ff1e1ff */
[----:B------:R-:W-:Y:S02]  /*0060*/  UIADD3.X UR7, UPT, UPT, ~UR5, UR7, URZ, UP0, !UPT ;  /* 0x0000000705077290 */ /* 0x000fe400087fe5ff */
[----:B------:R-:W-:-:S04]  /*0070*/  UISETP.GE.U32.AND UP0, UPT, UR6, 0x200, UPT ;  /* 0x000002000600788c */ /* 0x000fc8000bf06070 */
[----:B------:R-:W-:-:S09]  /*0080*/  UISETP.GE.U32.AND.EX UP0, UPT, UR7, URZ, UPT, UP0 ;  /* 0x000000ff0700728c */ /* 0x000fd2000bf06100 */
[----:B--2---:R-:W-:Y:S05]  /*0090*/  BRA.U !UP0, `(.L_x_0) ;  /* 0x0000000108287547 */ /* 0x004fea000b800000 */
[----:B------:R-:W0:Y:S01]  /*00a0*/  S2R R0, SR_TID.X ;  /* 0x0000000000007919 */ /* 0x000e220000002100 */
[----:B------:R-:W1:Y:S01]  /*00b0*/  LDCU.64 UR6, c[0x0][0x388] ;  /* 0x00007100ff0677ac */ /* 0x000e620008000a00 */
[----:B------:R-:W2:Y:S01]  /*00c0*/  LDC R5, c[0x0][0x390] ;  /* 0x0000e400ff057b82 */ /* 0x000ea20000000800 */
[----:B0-----:R-:W-:-:S05]  /*00d0*/  IADD3 R0, P0, PT, R0, UR4, RZ ;  /* 0x0000000400007c10 */ /* 0x001fca000ff1e0ff */
[----:B------:R-:W-:Y:S01]  /*00e0*/  IMAD.X R3, RZ, RZ, UR5, P0 ;  /* 0x00000005ff037e24 */ /* 0x000fe200080e06ff */
[----:B-1----:R-:W-:-:S04]  /*00f0*/  LEA R2, P0, R0, UR6, 0x2 ;  /* 0x0000000600027c11 */ /* 0x002fc8000f8010ff */
[----:B------:R-:W-:-:S05]  /*0100*/  LEA.HI.X R3, R0, UR7, R3, 0x2, P0 ;  /* 0x0000000700037c11 */ /* 0x000fca00080f1403 */
[----:B--2---:R-:W-:Y:S04]  /*0110*/  STG.E desc[UR8][R2.64], R5 ;  /* 0x0000000502007986 */ /* 0x004fe8000c101908 */
[----:B------:R-:W-:Y:S01]  /*0120*/  STG.E desc[UR8][R2.64+0x400], R5 ;  /* 0x0004000502007986 */ /* 0x000fe2000c101908 */
[----:B------:R-:W-:Y:S05]  /*0130*/  EXIT ;  /* 0x000000000000794d */ /* 0x000fea0003800000 */
.L_x_0:
[----:B------:R-:W0:Y:S01]  /*0140*/  S2R R0, SR_TID.X ;  /* 0x0000000000007919 */ /* 0x000e220000002100 */
[----:B------:R-:W-:Y:S01]  /*0150*/  IMAD.U32 R2, RZ, RZ, UR7 ;  /* 0x00000007ff027e24 */ /* 0x000fe2000f8e00ff */
[----:B------:R-:W1:Y:S01]  /*0160*/  LDCU.64 UR10, c[0x0][0x388] ;  /* 0x00007100ff0a77ac */ /* 0x000e620008000a00 */
[----:B------:R-:W-:Y:S01]  /*0170*/  IMAD.U32 R4, RZ, RZ, UR7 ;  /* 0x00000007ff047e24 */ /* 0x000fe2000f8e00ff */
[----:B0-----:R-:W-:-:S04]  /*0180*/  ISETP.LT.U32.AND P0, PT, R0, UR6, PT ;  /* 0x0000000600007c0c */ /* 0x001fc8000bf01070 */
[----:B------:R-:W-:Y:S01]  /*0190*/  ISETP.GT.U32.AND.EX P0, PT, R2, RZ, PT, P0 ;  /* 0x000000ff0200720c */ /* 0x000fe20003f04100 */
[C---:B------:R-:W-:Y:S01]  /*01a0*/  VIADD R2, R0.reuse, 0x100 ;  /* 0x0000010000027836 */ /* 0x040fe20000000000 */
[----:B------:R-:W-:-:S04]  /*01b0*/  IADD3 R0, P2, PT, R0, UR4, RZ ;  /* 0x0000000400007c10 */ /* 0x000fc8000ff5e0ff */
[----:B------:R-:W-:Y:S01]  /*01c0*/  ISETP.LT.U32.AND P1, PT, R2, UR6, PT ;  /* 0x0000000602007c0c */ /* 0x000fe2000bf21070 */
[----:B------:R-:W-:Y:S01]  /*01d0*/  IMAD.X R3, RZ, RZ, UR5, P2 ;  /* 0x00000005ff037e24 */ /* 0x000fe200090e06ff */
[----:B-1----:R-:W-:Y:S02]  /*01e0*/  LEA R2, P2, R0, UR10, 0x2 ;  /* 0x0000000a00027c11 */ /* 0x002fe4000f8410ff */
[----:B------:R-:W-:Y:S02]  /*01f0*/  ISETP.GT.U32.AND.EX P1, PT, R4, RZ, PT, P1 ;  /* 0x000000ff0400720c */ /* 0x000fe40003f24110 */
[----:B------:R-:W-:Y:S01]  /*0200*/  LEA.HI.X R3, R0, UR11, R3, 0x2, P2 ;  /* 0x0000000b00037c11 */ /* 0x000fe200090f1403 */
[----:B------:R-:W0:Y:S04]  /*0210*/  @P0 LDC R5, c[0x0][0x390] ;  /* 0x0000e400ff050b82 */ /* 0x000e280000000800 */
[----:B0-----:R0:W-:Y:S06]  /*0220*/  @P0 STG.E desc[UR8][R2.64], R5 ;  /* 0x0000000502000986 */ /* 0x0011ec000c101908 */
[----:B------:R-:W-:Y:S05]  /*0230*/  @!P1 EXIT ;  /* 0x000000000000994d */ /* 0x000fea0003800000 */
[----:B0-----:R-:W0:Y:S02]  /*0240*/  LDC R5, c[0x0][0x390] ;  /* 0x0000e400ff057b82 */ /* 0x001e240000000800 */
[----:B0-----:R-:W-:Y:S01]  /*0250*/  STG.E desc[UR8][R2.64+0x400], R5 ;  /* 0x0004000502007986 */ /* 0x001fe2000c101908 */
[----:B------:R-:W-:Y:S05]  /*0260*/  EXIT ;  /* 0x000000000000794d */ /* 0x000fea0003800000 */
.L_x_1:
[----:B------:R-:W-:-:S00]  /*0270*/  BRA `(.L_x_1) ;  /* 0xfffffffc00fc7947 */ /* 0x000fc0000383ffff */
[----:B------:R-:W-:-:S00]  /*0280*/  NOP ;  /* 0x0000000000007918 */ /* 0x000fc00000000000 */
[----:B------:R-:W-:-:S00]  /*0290*/  NOP ;  /* 0x0000000000007918 */ /* 0x000fc00000000000 */
[----:B------:R-:W-:-:S00]  /*02a0*/  NOP ;  /* 0x0000000000007918 */ /* 0x000fc00000000000 */
[----:B------:R-:W-:-:S00]  /*02b0*/  NOP ;  /* 0x0000000000007918 */ /* 0x000fc00000000000 */
[----:B------:R-:W-:-:S00]  /*02c0*/  NOP ;  /* 0x0000000000007918 */ /* 0x000fc00000000000 */
[----:B------:R-:W-:-:S00]  /*02d0*/  NOP ;  /* 0x0000000000007918 */ /* 0x000fc00000000000 */
[----:B------:R-:W-:-:S00]  /*02e0*/  NOP ;  /* 0x0000000000007918 */ /* 0x000fc00000000000 */
[----:B------:R-:W-:-:S00]  /*02f0*/  NOP ;  /* 0x0000000000007918 */ /* 0x000fc00000000000 */
.L_x_5:


//--------------------- .text._ZN3cub18CUB_300001_SM_10006detail8for_each13static_kernelINS2_12policy_hub_t12policy_500_tEmN6thrust24THRUST_300001_SM_1000_NS8cuda_cub20__uninitialized_fill7functorINS7_10device_ptrIfEEfEEEEvT0_T1_ --------------------------
	.section	.text._ZN3cub18CUB_300001_SM_10006detail8for_each13static_kernelINS2_12policy_hub_t12policy_500_tEmN6thrust24THRUST_300001_SM_1000_NS8cuda_cub20__uninitialized_fill7functorINS7_10device_ptrIfEEfEEEEvT0_T1_,"ax",@progbits
	.align	128
        .global         _ZN3cub18CUB_300001_SM_10006detail8for_each13static_kernelINS2_12policy_hub_t12policy_500_tEmN6thrust24THRUST_300001_SM_1000_NS8cuda_cub20__uninitialized_fill7functorINS7_10device_ptrIfEEfEEEEvT0_T1_
        .type           _ZN3cub18CUB_300001_SM_10006detail8for_each13static_kernelINS2_12policy_hub_t12policy_500_tEmN6thrust24THRUST_300001_SM_1000_NS8cuda_cub20__uninitialized_fill7functorINS7_10device_ptrIfEEfEEEEvT0_T1_,@function
        .size           _ZN3cub18CUB_300001_SM_10006detail8for_each13static_kernelINS2_12policy_hub_t12policy_500_tEmN6thrust24THRUST_300001_SM_1000_NS8cuda_cub20__uninitialized_fill7functorINS7_10device_ptrIfEEfEEEEvT0_T1_,(.L_x_6 - _ZN3cub18CUB_300001_SM_10006detail8for_each13static_kernelINS2_12policy_hub_t12policy_500_tEmN6thrust24THRUST_300001_SM_1000_NS8cuda_cub20__uninitialized_fill7functorINS7_10device_ptrIfEEfEEEEvT0_T1_)
        .other          _ZN3cub18CUB_300001_SM_10006detail8for_each13static_kernelINS2_12policy_hub_t12policy_500_tEmN6thrust24THRUST_300001_SM_1000_NS8cuda_cub20__uninitialized_fill7functorINS7_10device_ptrIfEEfEEEEvT0_T1_,@"STO_CUDA_ENTRY STV_DEFAULT"
_ZN3cub18CUB_300001_SM_10006detail8for_each13static_kernelINS2_12policy_hub_t12policy_500_tEmN6thrust24THRUST_300001_SM_1000_NS8cuda_cub20__uninitialized_fill7functorINS7_10device_ptrIfEEfEEEEvT0_T1_:
.text._ZN3cub18CUB_300001_SM_10006detail8for_each13static_kernelINS2_12policy_hub_t12policy_500_tEmN6thrust24THRUST_300001_SM_1000_NS8cuda_cub20__uninitialized_fill7functorINS7_10device_ptrIfEEfEEEEvT0_T1_:
        /* <DEDUP_REMOVED lines=20> */
.L_x_2:
        /* <DEDUP_REMOVED lines=19> */
.L_x_3:
        /* <DEDUP_REMOVED lines=9> */
.L_x_6:


//--------------------- .text._ZN3cub18CUB_300001_SM_10006detail11EmptyKernelIvEEvv --------------------------
	.section	.text._ZN3cub18CUB_300001_SM_10006detail11EmptyKernelIvEEvv,"ax",@progbits
	.align	128
        .global         _ZN3cub18CUB_300001_SM_10006detail11EmptyKernelIvEEvv
        .type           _ZN3cub18CUB_300001_SM_10006detail11EmptyKernelIvEEvv,@function
        .size           _ZN3cub18CUB_300001_SM_10006detail11EmptyKernelIvEEvv,(.L_x_7 - _ZN3cub18CUB_300001_SM_10006detail11EmptyKernelIvEEvv)
        .other          _ZN3cub18CUB_300001_SM_10006detail11EmptyKernelIvEEvv,@"STO_CUDA_ENTRY STV_DEFAULT"
_ZN3cub18CUB_300001_SM_10006detail11EmptyKernelIvEEvv:
.text._ZN3cub18CUB_300001_SM_10006detail11EmptyKernelIvEEvv:
[----:B------:R-:W-:Y:S01]  /*0000*/  LDC R1, c[0x0][0x37c] ;  /* 0x0000df00ff017b82 */ /* 0x000fe20000000800 */
[----:B------:R-:W-:Y:S05]  /*0010*/  EXIT ;  /* 0x000000000000794d */ /* 0x000fea0003800000 */
.L_x_4:
        /* <DEDUP_REMOVED lines=14> */
.L_x_7:


//--------------------- .nv.shared.reserved.0     --------------------------
	.section	.nv.shared.reserved.0,"aw",@nobits
	.weak		__nv_reservedSMEM_offset_0_alias
	.size		__nv_reservedSMEM_offset_0_alias, 0, 64
	.other		__nv_reservedSMEM_offset_0_alias,@"STO_CUDA_RESERVED_SHARED STV_DEFAULT"
__nv_reservedSMEM_offset_0_alias:
	.zero		0
	.zero		64


//--------------------- .nv.global                --------------------------
	.section	.nv.global,"aw",@nobits
.nv.global:
	.type		_ZN41_INTERNAL_9048dce4_4_k_cu_65051258_2734066thrust24THRUST_300001_SM_1000_NS3seqE,@object
	.size		_ZN41_INTERNAL_9048dce4_4_k_cu_65051258_2734066thrust24THRUST_300001_SM_1000_NS3seqE,(_ZN41_INTERNAL_9048dce4_4_k_cu_65051258_2734064cuda3std3__48in_placeE - _ZN41_INTERNAL_9048dce4_4_k_cu_65051258_2734066thrust24THRUST_300001_SM_1000_NS3seqE)
_ZN41_INTERNAL_9048dce4_4_k_cu_65051258_2734066thrust24THRUST_300001_SM_1000_NS3seqE:
	.zero		1
	.type		_ZN41_INTERNAL_9048dce4_4_k_cu_65051258_2734064cuda3std3__48in_placeE,@object
	.size		_ZN41_INTERNAL_9048dce4_4_k_cu_65051258_2734064cuda3std3__48in_placeE,(_ZN41_INTERNAL_9048dce4_4_k_cu_65051258_2734064cuda3std6ranges3__45__cpo4sizeE - _ZN41_INTERNAL_9048dce4_4_k_cu_65051258_2734064cuda3std3__48in_placeE)
_ZN41_INTERNAL_9048dce4_4_k_cu_65051258_2734064cuda3std3__48in_placeE:
	.zero		1
	.type		_ZN41_INTERNAL_9048dce4_4_k_cu_65051258_2734064cuda3std6ranges3__45__cpo4sizeE,@object
	.size		_ZN41_INTERNAL_9048dce4_4_k_cu_65051258_2734064cuda3std6ranges3__45__cpo4sizeE,(_ZN41_INTERNAL_9048dce4_4_k_cu_65051258_2734066thrust24THRUST_300001_SM_1000_NS12placeholders2_3E - _ZN41_INTERNAL_9048dce4_4_k_cu_65051258_2734064cuda3std6ranges3__45__cpo4sizeE)
_ZN41_INTERNAL_9048dce4_4_k_cu_65051258_2734064cuda3std6ranges3__45__cpo4sizeE:
	.zero		1
	.type		_ZN41_INTERNAL_9048dce4_4_k_cu_65051258_2734066thrust24THRUST_300001_SM_1000_NS12placeholders2_3E,@object
	.size		_ZN41_INTERNAL_9048dce4_4_k_cu_65051258_2734066thrust24THRUST_300001_SM_1000_NS12placeholders2_3E,(_ZN41_INTERNAL_9048dce4_4_k_cu_65051258_2734064cuda3std3__45__cpo6cbeginE - _ZN41_INTERNAL_9048dce4_4_k_cu_65051258_2734066thrust24THRUST_300001_SM_1000_NS12placeholders2_3E)
_ZN41_INTERNAL_9048dce4_4_k_cu_65051258_2734066thrust24THRUST_300001_SM_1000_NS12placeholders2_3E:
	.zero		1
	.type		_ZN41_INTERNAL_9048dce4_4_k_cu_65051258_2734064cuda3std3__45__cpo6cbeginE,@object
	.size		_ZN41_INTERNAL_9048dce4_4_k_cu_65051258_2734064cuda3std3__45__cpo6cbeginE,(_ZN41_INTERNAL_9048dce4_4_k_cu_65051258_2734064cuda3std6ranges3__45__cpo6cbeginE - _ZN41_INTERNAL_9048dce4_4_k_cu_65051258_2734064cuda3std3__45__cpo6cbeginE)
_ZN41_INTERNAL_9048dce4_4_k_cu_65051258_2734064cuda3std3__45__cpo6cbeginE:
	.zero		1
	.type		_ZN41_INTERNAL_9048dce4_4_k_cu_65051258_2734064cuda3std6ranges3__45__cpo6cbeginE,@object
	.size		_ZN41_INTERNAL_9048dce4_4_k_cu_65051258_2734064cuda3std6ranges3__45__cpo6cbeginE,(_ZN41_INTERNAL_9048dce4_4_k_cu_65051258_2734066thrust24THRUST_300001_SM_1000_NS12placeholders2_7E - _ZN41_INTERNAL_9048dce4_4_k_cu_65051258_2734064cuda3std6ranges3__45__cpo6cbeginE)
_ZN41_INTERNAL_9048dce4_4_k_cu_65051258_2734064cuda3std6ranges3__45__cpo6cbeginE:
	.zero		1
	.type		_ZN41_INTERNAL_9048dce4_4_k_cu_65051258_2734066thrust24THRUST_300001_SM_1000_NS12placeholders2_7E,@object
	.size		_ZN41_INTERNAL_9048dce4_4_k_cu_65051258_2734066thrust24THRUST_300001_SM_1000_NS12placeholders2_7E,(_ZN41_INTERNAL_9048dce4_4_k_cu_65051258_2734064cuda3std3__45__cpo7crbeginE - _ZN41_INTERNAL_9048dce4_4_k_cu_65051258_2734066thrust24THRUST_300001_SM_1000_NS12placeholders2_7E)
_ZN41_INTERNAL_9048dce4_4_k_cu_65051258_2734066thrust24THRUST_300001_SM_1000_NS12placeholders2_7E:
	.zero		1
	.type		_ZN41_INTERNAL_9048dce4_4_k_cu_65051258_2734064cuda3std3__45__cpo7crbeginE,@object
	.size		_ZN41_INTERNAL_9048dce4_4_k_cu_65051258_2734064cuda3std3__45__cpo7crbeginE,(_ZN41_INTERNAL_9048dce4_4_k_cu_65051258_2734064cuda3std6ranges3__45__cpo4nextE - _ZN41_INTERNAL_9048dce4_4_k_cu_65051258_2734064cuda3std3__45__cpo7crbeginE)
_ZN41_INTERNAL_9048dce4_4_k_cu_65051258_2734064cuda3std3__45__cpo7crbeginE:
	.zero		1
	.type		_ZN41_INTERNAL_9048dce4_4_k_cu_65051258_2734064cuda3std6ranges3__45__cpo4nextE,@object
	.size		_ZN41_INTERNAL_9048dce4_4_k_cu_65051258_2734064cuda3std6ranges3__45__cpo4nextE,(_ZN41_INTERNAL_9048dce4_4_k_cu_65051258_2734064cuda3std6ranges3__45__cpo4swapE - _ZN41_INTERNAL_9048dce4_4_k_cu_65051258_2734064cuda3std6ranges3__45__cpo4nextE)
_ZN41_INTERNAL_9048dce4_4_k_cu_65051258_2734064cuda3std6ranges3__45__cpo4nextE:
	.zero		1
	.type		_ZN41_INTERNAL_9048dce4_4_k_cu_65051258_2734064cuda3std6ranges3__45__cpo4swapE,@object
	.size		_ZN41_INTERNAL_9048dce4_4_k_cu_65051258_2734064cuda3std6ranges3__45__cpo4swapE,(_ZN41_INTERNAL_9048dce4_4_k_cu_65051258_2734066thrust24THRUST_300001_SM_1000_NS8cuda_cub10par_nosyncE - _ZN41_INTERNAL_9048dce4_4_k_cu_65051258_2734064cuda3std6ranges3__45__cpo4swapE)
_ZN41_INTERNAL_9048dce4_4_k_cu_65051258_2734064cuda3std6ranges3__45__cpo4swapE:
	.zero		1
	.type		_ZN41_INTERNAL_9048dce4_4_k_cu_65051258_2734066thrust24THRUST_300001_SM_1000_NS8cuda_cub10par_nosyncE,@object
	.size		_ZN41_INTERNAL_9048dce4_4_k_cu_65051258_2734066thrust24THRUST_300001_SM_1000_NS8cuda_cub10par_nosyncE,(_ZN41_INTERNAL_9048dce4_4_k_cu_65051258_2734066thrust24THRUST_300001_SM_1000_NS12placeholders2_9E - _ZN41_INTERNAL_9048dce4_4_k_cu_65051258_2734066thrust24THRUST_300001_SM_1000_NS8cuda_cub10par_nosyncE)
_ZN41_INTERNAL_9048dce4_4_k_cu_65051258_2734066thrust24THRUST_300001_SM_1000_NS8cuda_cub10par_nosyncE:
	.zero		1
	.type		_ZN41_INTERNAL_9048dce4_4_k_cu_65051258_2734066thrust24THRUST_300001_SM_1000_NS12placeholders2_9E,@object
	.size		_ZN41_INTERNAL_9048dce4_4_k_cu_65051258_2734066thrust24THRUST_300001_SM_1000_NS12placeholders2_9E,(_ZN41_INTERNAL_9048dce4_4_k_cu_65051258_2734064cuda3std3__443_GLOBAL__N__9048dce4_4_k_cu_65051258_2734066ignoreE - _ZN41_INTERNAL_9048dce4_4_k_cu_65051258_2734066thrust24THRUST_300001_SM_1000_NS12placeholders2_9E)
_ZN41_INTERNAL_9048dce4_4_k_cu_65051258_2734066thrust24THRUST_300001_SM_1000_NS12placeholders2_9E:
	.zero		1
	.type		_ZN41_INTERNAL_9048dce4_4_k_cu_65051258_2734064cuda3std3__443_GLOBAL__N__9048dce4_4_k_cu_65051258_2734066ignoreE,@object
	.size		_ZN41_INTERNAL_9048dce4_4_k_cu_65051258_2734064cuda3std3__443_GLOBAL__N__9048dce4_4_k_cu_65051258_2734066ignoreE,(_ZN41_INTERNAL_9048dce4_4_k_cu_65051258_2734064cuda3std6ranges3__45__cpo4dataE - _ZN41_INTERNAL_9048dce4_4_k_cu_65051258_2734064cuda3std3__443_GLOBAL__N__9048dce4_4_k_cu_65051258_2734066ignoreE)
_ZN41_INTERNAL_9048dce4_4_k_cu_65051258_2734064cuda3std3__443_GLOBAL__N__9048dce4_4_k_cu_65051258_2734066ignoreE:
	.zero		1
	.type		_ZN41_INTERNAL_9048dce4_4_k_cu_65051258_2734064cuda3std6ranges3__45__cpo4dataE,@object
	.size		_ZN41_INTERNAL_9048dce4_4_k_cu_65051258_2734064cuda3std6ranges3__45__cpo4dataE,(_ZN41_INTERNAL_9048dce4_4_k_cu_65051258_2734066thrust24THRUST_300001_SM_1000_NS12placeholders2_1E - _ZN41_INTERNAL_9048dce4_4_k_cu_65051258_2734064cuda3std6ranges3__45__cpo4dataE)
_ZN41_INTERNAL_9048dce4_4_k_cu_65051258_2734064cuda3std6ranges3__45__cpo4dataE:
	.zero		1
	.type		_ZN41_INTERNAL_9048dce4_4_k_cu_65051258_2734066thrust24THRUST_300001_SM_1000_NS12placeholders2_1E,@object
	.size		_ZN41_INTERNAL_9048dce4_4_k_cu_65051258_2734066thrust24THRUST_300001_SM_1000_NS12placeholders2_1E,(_ZN41_INTERNAL_9048dce4_4_k_cu_65051258_2734064cuda3std3__45__cpo5beginE - _ZN41_INTERNAL_9048dce4_4_k_cu_65051258_2734066thrust24THRUST_300001_SM_1000_NS12placeholders2_1E)
_ZN41_INTERNAL_9048dce4_4_k_cu_65051258_2734066thrust24THRUST_300001_SM_1000_NS12placeholders2_1E:
	.zero		1
	.type		_ZN41_INTERNAL_9048dce4_4_k_cu_65051258_2734064cuda3std3__45__cpo5beginE,@object
	.size		_ZN41_INTERNAL_9048dce4_4_k_cu_65051258_2734064cuda3std3__45__cpo5beginE,(_ZN41_INTERNAL_9048dce4_4_k_cu_65051258_2734064cuda3std6ranges3__45__cpo5beginE - _ZN41_INTERNAL_9048dce4_4_k_cu_65051258_2734064cuda3std3__45__cpo5beginE)
_ZN41_INTERNAL_9048dce4_4_k_cu_65051258_2734064cuda3std3__45__cpo5beginE:
	.zero		1
	.type		_ZN41_INTERNAL_9048dce4_4_k_cu_65051258_2734064cuda3std6ranges3__45__cpo5beginE,@object
	.size		_ZN41_INTERNAL_9048dce4_4_k_cu_65051258_2734064cuda3std6ranges3__45__cpo5beginE,(_ZN41_INTERNAL_9048dce4_4_k_cu_65051258_2734066thrust24THRUST_300001_SM_1000_NS12placeholders2_5E - _ZN41_INTERNAL_9048dce4_4_k_cu_65051258_2734064cuda3std6ranges3__45__cpo5beginE)
_ZN41_INTERNAL_9048dce4_4_k_cu_65051258_2734064cuda3std6ranges3__45__cpo5beginE:
	.zero		1
	.type		_ZN41_INTERNAL_9048dce4_4_k_cu_65051258_2734066thrust24THRUST_300001_SM_1000_NS12placeholders2_5E,@object
	.size		_ZN41_INTERNAL_9048dce4_4_k_cu_65051258_2734066thrust24THRUST_300001_SM_1000_NS12placeholders2_5E,(_ZN41_INTERNAL_9048dce4_4_k_cu_65051258_2734064cuda3std3__45__cpo6rbeginE - _ZN41_INTERNAL_9048dce4_4_k_cu_65051258_2734066thrust24THRUST_300001_SM_1000_NS12placeholders2_5E)
_ZN41_INTERNAL_9048dce4_4_k_cu_65051258_2734066thrust24THRUST_300001_SM_1000_NS12placeholders2_5E:
	.zero		1
	.type		_ZN41_INTERNAL_9048dce4_4_k_cu_65051258_2734064cuda3std3__45__cpo6rbeginE,@object
	.size		_ZN41_INTERNAL_9048dce4_4_k_cu_65051258_2734064cuda3std3__45__cpo6rbeginE,(_ZN41_INTERNAL_9048dce4_4_k_cu_65051258_2734064cuda3std6ranges3__45__cpo7advanceE - _ZN41_INTERNAL_9048dce4_4_k_cu_65051258_2734064cuda3std3__45__cpo6rbeginE)
_ZN41_INTERNAL_9048dce4_4_k_cu_65051258_2734064cuda3std3__45__cpo6rbeginE:
	.zero		1
	.type		_ZN41_INTERNAL_9048dce4_4_k_cu_65051258_2734064cuda3std6ranges3__45__cpo7advanceE,@object
	.size		_ZN41_INTERNAL_9048dce4_4_k_cu_65051258_2734064cuda3std6ranges3__45__cpo7advanceE,(_ZN41_INTERNAL_9048dce4_4_k_cu_65051258_2734064cuda3std3__47nulloptE - _ZN41_INTERNAL_9048dce4_4_k_cu_65051258_2734064cuda3std6ranges3__45__cpo7advanceE)
_ZN41_INTERNAL_9048dce4_4_k_cu_65051258_2734064cuda3std6ranges3__45__cpo7advanceE:
	.zero		1
	.type		_ZN41_INTERNAL_9048dce4_4_k_cu_65051258_2734064cuda3std3__47nulloptE,@object
	.size		_ZN41_INTERNAL_9048dce4_4_k_cu_65051258_2734064cuda3std3__47nulloptE,(_ZN41_INTERNAL_9048dce4_4_k_cu_65051258_2734064cuda3std6ranges3__45__cpo8distanceE - _ZN41_INTERNAL_9048dce4_4_k_cu_65051258_2734064cuda3std3__47nulloptE)
_ZN41_INTERNAL_9048dce4_4_k_cu_65051258_2734064cuda3std3__47nulloptE:
	.zero		1
	.type		_ZN41_INTERNAL_9048dce4_4_k_cu_65051258_2734064cuda3std6ranges3__45__cpo8distanceE,@object
	.size		_ZN41_INTERNAL_9048dce4_4_k_cu_65051258_2734064cuda3std6ranges3__45__cpo8distanceE,(_ZN41_INTERNAL_9048dce4_4_k_cu_65051258_2734066thrust24THRUST_300001_SM_1000_NS12placeholders3_10E - _ZN41_INTERNAL_9048dce4_4_k_cu_65051258_2734064cuda3std6ranges3__45__cpo8distanceE)
_ZN41_INTERNAL_9048dce4_4_k_cu_65051258_2734064cuda3std6ranges3__45__cpo8distanceE:
	.zero		1
	.type		_ZN41_INTERNAL_9048dce4_4_k_cu_65051258_2734066thrust24THRUST_300001_SM_1000_NS12placeholders3_10E,@object
	.size		_ZN41_INTERNAL_9048dce4_4_k_cu_65051258_2734066thrust24THRUST_300001_SM_1000_NS12placeholders3_10E,(_ZN41_INTERNAL_9048dce4_4_k_cu_65051258_2734064cuda3std3__419piecewise_constructE - _ZN41_INTERNAL_9048dce4_4_k_cu_65051258_2734066thrust24THRUST_300001_SM_1000_NS12placeholders3_10E)
_ZN41_INTERNAL_9048dce4_4_k_cu_65051258_2734066thrust24THRUST_300001_SM_1000_NS12placeholders3_10E:
	.zero		1
	.type		_ZN41_INTERNAL_9048dce4_4_k_cu_65051258_2734064cuda3std3__419piecewise_constructE,@object
	.size		_ZN41_INTERNAL_9048dce4_4_k_cu_65051258_2734064cuda3std3__419piecewise_constructE,(_ZN41_INTERNAL_9048dce4_4_k_cu_65051258_2734064cuda3std6ranges3__45__cpo5cdataE - _ZN41_INTERNAL_9048dce4_4_k_cu_65051258_2734064cuda3std3__419piecewise_constructE)
_ZN41_INTERNAL_9048dce4_4_k_cu_65051258_2734064cuda3std3__419piecewise_constructE:
	.zero		1
	.type		_ZN41_INTERNAL_9048dce4_4_k_cu_65051258_2734064cuda3std6ranges3__45__cpo5cdataE,@object
	.size		_ZN41_INTERNAL_9048dce4_4_k_cu_65051258_2734064cuda3std6ranges3__45__cpo5cdataE,(_ZN41_INTERNAL_9048dce4_4_k_cu_65051258_2734066thrust24THRUST_300001_SM_1000_NS12placeholders2_2E - _ZN41_INTERNAL_9048dce4_4_k_cu_65051258_2734064cuda3std6ranges3__45__cpo5cdataE)
_ZN41_INTERNAL_9048dce4_4_k_cu_65051258_2734064cuda3std6ranges3__45__cpo5cdataE:
	.zero		1
	.type		_ZN41_INTERNAL_9048dce4_4_k_cu_65051258_2734066thrust24THRUST_300001_SM_1000_NS12placeholders2_2E,@object
	.size		_ZN41_INTERNAL_9048dce4_4_k_cu_65051258_2734066thrust24THRUST_300001_SM_1000_NS12placeholders2_2E,(_ZN41_INTERNAL_9048dce4_4_k_cu_65051258_2734064cuda3std3__45__cpo3endE - _ZN41_INTERNAL_9048dce4_4_k_cu_65051258_2734066thrust24THRUST_300001_SM_1000_NS12placeholders2_2E)
_ZN41_INTERNAL_9048dce4_4_k_cu_65051258_2734066thrust24THRUST_300001_SM_1000_NS12placeholders2_2E:
	.zero		1
	.type		_ZN41_INTERNAL_9048dce4_4_k_cu_65051258_2734064cuda3std3__45__cpo3endE,@object
	.size		_ZN41_INTERNAL_9048dce4_4_k_cu_65051258_2734064cuda3std3__45__cpo3endE,(_ZN41_INTERNAL_9048dce4_4_k_cu_65051258_2734064cuda3std6ranges3__45__cpo3endE - _ZN41_INTERNAL_9048dce4_4_k_cu_65051258_2734064cuda3std3__45__cpo3endE)
_ZN41_INTERNAL_9048dce4_4_k_cu_65051258_2734064cuda3std3__45__cpo3endE:
	.zero		1
	.type		_ZN41_INTERNAL_9048dce4_4_k_cu_65051258_2734064cuda3std6ranges3__45__cpo3endE,@object
	.size		_ZN41_INTERNAL_9048dce4_4_k_cu_65051258_2734064cuda3std6ranges3__45__cpo3endE,(_ZN41_INTERNAL_9048dce4_4_k_cu_65051258_2734066thrust24THRUST_300001_SM_1000_NS12placeholders2_6E - _ZN41_INTERNAL_9048dce4_4_k_cu_65051258_2734064cuda3std6ranges3__45__cpo3endE)
_ZN41_INTERNAL_9048dce4_4_k_cu_65051258_2734064cuda3std6ranges3__45__cpo3endE:
	.zero		1
	.type		_ZN41_INTERNAL_9048dce4_4_k_cu_65051258_2734066thrust24THRUST_300001_SM_1000_NS12placeholders2_6E,@object
	.size		_ZN41_INTERNAL_9048dce4_4_k_cu_65051258_2734066thrust24THRUST_300001_SM_1000_NS12placeholders2_6E,(_ZN41_INTERNAL_9048dce4_4_k_cu_65051258_2734064cuda3std3__45__cpo4rendE - _ZN41_INTERNAL_9048dce4_4_k_cu_65051258_2734066thrust24THRUST_300001_SM_1000_NS12placeholders2_6E)
_ZN41_INTERNAL_9048dce4_4_k_cu_65051258_2734066thrust24THRUST_300001_SM_1000_NS12placeholders2_6E:
	.zero		1
	.type		_ZN41_INTERNAL_9048dce4_4_k_cu_65051258_2734064cuda3std3__45__cpo4rendE,@object
	.size		_ZN41_INTERNAL_9048dce4_4_k_cu_65051258_2734064cuda3std3__45__cpo4rendE,(_ZN41_INTERNAL_9048dce4_4_k_cu_65051258_2734064cuda3std6ranges3__45__cpo9iter_swapE - _ZN41_INTERNAL_9048dce4_4_k_cu_65051258_2734064cuda3std3__45__cpo4rendE)
_ZN41_INTERNAL_9048dce4_4_k_cu_65051258_2734064cuda3std3__45__cpo4rendE:
	.zero		1
	.type		_ZN41_INTERNAL_9048dce4_4_k_cu_65051258_2734064cuda3std6ranges3__45__cpo9iter_swapE,@object
	.size		_ZN41_INTERNAL_9048dce4_4_k_cu_65051258_2734064cuda3std6ranges3__45__cpo9iter_swapE,(_ZN41_INTERNAL_9048dce4_4_k_cu_65051258_2734064cuda3std3__48unexpectE - _ZN41_INTERNAL_9048dce4_4_k_cu_65051258_2734064cuda3std6ranges3__45__cpo9iter_swapE)
_ZN41_INTERNAL_9048dce4_4_k_cu_65051258_2734064cuda3std6ranges3__45__cpo9iter_swapE:
	.zero		1
	.type		_ZN41_INTERNAL_9048dce4_4_k_cu_65051258_2734064cuda3std3__48unexpectE,@object
	.size		_ZN41_INTERNAL_9048dce4_4_k_cu_65051258_2734064cuda3std3__48unexpectE,(_ZN41_INTERNAL_9048dce4_4_k_cu_65051258_2734066thrust24THRUST_300001_SM_1000_NS8cuda_cub3parE - _ZN41_INTERNAL_9048dce4_4_k_cu_65051258_2734064cuda3std3__48unexpectE)
_ZN41_INTERNAL_9048dce4_4_k_cu_65051258_2734064cuda3std3__48unexpectE:
	.zero		1
	.type		_ZN41_INTERNAL_9048dce4_4_k_cu_65051258_2734066thrust24THRUST_300001_SM_1000_NS8cuda_cub3parE,@object
	.size		_ZN41_INTERNAL_9048dce4_4_k_cu_65051258_2734066thrust24THRUST_300001_SM_1000_NS8cuda_cub3parE,(_ZN41_INTERNAL_9048dce4_4_k_cu_65051258_2734066thrust24THRUST_300001_SM_1000_NS12placeholders2_4E - _ZN41_INTERNAL_9048dce4_4_k_cu_65051258_2734066thrust24THRUST_300001_SM_1000_NS8cuda_cub3parE)
_ZN41_INTERNAL_9048dce4_4_k_cu_65051258_2734066thrust24THRUST_300001_SM_1000_NS8cuda_cub3parE:
	.zero		1
	.type		_ZN41_INTERNAL_9048dce4_4_k_cu_65051258_2734066thrust24THRUST_300001_SM_1000_NS12placeholders2_4E,@object
	.size		_ZN41_INTERNAL_9048dce4_4_k_cu_65051258_2734066thrust24THRUST_300001_SM_1000_NS12placeholders2_4E,(_ZN41_INTERNAL_9048dce4_4_k_cu_65051258_2734064cuda3std3__45__cpo4cendE - _ZN41_INTERNAL_9048dce4_4_k_cu_65051258_2734066thrust24THRUST_300001_SM_1000_NS12placeholders2_4E)
_ZN41_INTERNAL_9048dce4_4_k_cu_65051258_2734066thrust24THRUST_300001_SM_1000_NS12placeholders2_4E:
	.zero		1
	.type		_ZN41_INTERNAL_9048dce4_4_k_cu_65051258_2734064cuda3std3__45__cpo4cendE,@object
	.size		_ZN41_INTERNAL_9048dce4_4_k_cu_65051258_2734064cuda3std3__45__cpo4cendE,(_ZN41_INTERNAL_9048dce4_4_k_cu_65051258_2734064cuda3std6ranges3__45__cpo4cendE - _ZN41_INTERNAL_9048dce4_4_k_cu_65051258_2734064cuda3std3__45__cpo4cendE)
_ZN41_INTERNAL_9048dce4_4_k_cu_65051258_2734064cuda3std3__45__cpo4cendE:
	.zero		1
	.type		_ZN41_INTERNAL_9048dce4_4_k_cu_65051258_2734064cuda3std6ranges3__45__cpo4cendE,@object
	.size		_ZN41_INTERNAL_9048dce4_4_k_cu_65051258_2734064cuda3std6ranges3__45__cpo4cendE,(_ZN41_INTERNAL_9048dce4_4_k_cu_65051258_2734064cuda3std3__420unreachable_sentinelE - _ZN41_INTERNAL_9048dce4_4_k_cu_65051258_2734064cuda3std6ranges3__45__cpo4cendE)
_ZN41_INTERNAL_9048dce4_4_k_cu_65051258_2734064cuda3std6ranges3__45__cpo4cendE:
	.zero		1
	.type		_ZN41_INTERNAL_9048dce4_4_k_cu_65051258_2734064cuda3std3__420unreachable_sentinelE,@object
	.size		_ZN41_INTERNAL_9048dce4_4_k_cu_65051258_2734064cuda3std3__420unreachable_sentinelE,(_ZN41_INTERNAL_9048dce4_4_k_cu_65051258_2734064cuda3std6ranges3__45__cpo5ssizeE - _ZN41_INTERNAL_9048dce4_4_k_cu_65051258_2734064cuda3std3__420unreachable_sentinelE)
_ZN41_INTERNAL_9048dce4_4_k_cu_65051258_2734064cuda3std3__420unreachable_sentinelE:
	.zero		1
	.type		_ZN41_INTERNAL_9048dce4_4_k_cu_65051258_2734064cuda3std6ranges3__45__cpo5ssizeE,@object
	.size		_ZN41_INTERNAL_9048dce4_4_k_cu_65051258_2734064cuda3std6ranges3__45__cpo5ssizeE,(_ZN41_INTERNAL_9048dce4_4_k_cu_65051258_2734066thrust24THRUST_300001_SM_1000_NS12placeholders2_8E - _ZN41_INTERNAL_9048dce4_4_k_cu_65051258_2734064cuda3std6ranges3__45__cpo5ssizeE)
_ZN41_INTERNAL_9048dce4_4_k_cu_65051258_2734064cuda3std6ranges3__45__cpo5ssizeE:
	.zero		1
	.type		_ZN41_INTERNAL_9048dce4_4_k_cu_65051258_2734066thrust24THRUST_300001_SM_1000_NS12placeholders2_8E,@object
	.size		_ZN41_INTERNAL_9048dce4_4_k_cu_65051258_2734066thrust24THRUST_300001_SM_1000_NS12placeholders2_8E,(_ZN41_INTERNAL_9048dce4_4_k_cu_65051258_2734064cuda3std3__45__cpo5crendE - _ZN41_INTERNAL_9048dce4_4_k_cu_65051258_2734066thrust24THRUST_300001_SM_1000_NS12placeholders2_8E)
_ZN41_INTERNAL_9048dce4_4_k_cu_65051258_2734066thrust24THRUST_300001_SM_1000_NS12placeholders2_8E:
	.zero		1
	.type		_ZN41_INTERNAL_9048dce4_4_k_cu_65051258_2734064cuda3std3__45__cpo5crendE,@object
	.size		_ZN41_INTERNAL_9048dce4_4_k_cu_65051258_2734064cuda3std3__45__cpo5crendE,(_ZN41_INTERNAL_9048dce4_4_k_cu_65051258_2734064cuda3std6ranges3__45__cpo4prevE - _ZN41_INTERNAL_9048dce4_4_k_cu_65051258_2734064cuda3std3__45__cpo5crendE)
_ZN41_INTERNAL_9048dce4_4_k_cu_65051258_2734064cuda3std3__45__cpo5crendE:
	.zero		1
	.type		_ZN41_INTERNAL_9048dce4_4_k_cu_65051258_2734064cuda3std6ranges3__45__cpo4prevE,@object
	.size		_ZN41_INTERNAL_9048dce4_4_k_cu_65051258_2734064cuda3std6ranges3__45__cpo4prevE,(_ZN41_INTERNAL_9048dce4_4_k_cu_65051258_2734064cuda3std6ranges3__45__cpo9iter_moveE - _ZN41_INTERNAL_9048dce4_4_k_cu_65051258_2734064cuda3std6ranges3__45__cpo4prevE)
_ZN41_INTERNAL_9048dce4_4_k_cu_65051258_2734064cuda3std6ranges3__45__cpo4prevE:
	.zero		1
	.type		_ZN41_INTERNAL_9048dce4_4_k_cu_65051258_2734064cuda3std6ranges3__45__cpo9iter_moveE,@object
	.size		_ZN41_INTERNAL_9048dce4_4_k_cu_65051258_2734064cuda3std6ranges3__45__cpo9iter_moveE,(_ZN41_INTERNAL_9048dce4_4_k_cu_65051258_2734066thrust24THRUST_300001_SM_1000_NS6system6detail10sequential3seqE - _ZN41_INTERNAL_9048dce4_4_k_cu_65051258_2734064cuda3std6ranges3__45__cpo9iter_moveE)
_ZN41_INTERNAL_9048dce4_4_k_cu_65051258_2734064cuda3std6ranges3__45__cpo9iter_moveE:
	.zero		1
	.type		_ZN41_INTERNAL_9048dce4_4_k_cu_65051258_2734066thrust24THRUST_300001_SM_1000_NS6system6detail10sequential3seqE,@object
	.size		_ZN41_INTERNAL_9048dce4_4_k_cu_65051258_2734066thrust24THRUST_300001_SM_1000_NS6system6detail10sequential3seqE,(.L_31 - _ZN41_INTERNAL_9048dce4_4_k_cu_65051258_2734066thrust24THRUST_300001_SM_1000_NS6system6detail10sequential3seqE)
_ZN41_INTERNAL_9048dce4_4_k_cu_65051258_2734066thrust24THRUST_300001_SM_1000_NS6system6detail10sequential3seqE:
	.zero		1
.L_31:


//--------------------- .nv.constant0._ZN3cub18CUB_300001_SM_10006detail8for_each13static_kernelINS2_12policy_hub_t12policy_500_tEmN6thrust24THRUST_300001_SM_1000_NS8cuda_cub20__uninitialized_fill7functorINS7_10device_ptrIiEEiEEEEvT0_T1_ --------------------------
	.section	.nv.constant0._ZN3cub18CUB_300001_SM_10006detail8for_each13static_kernelINS2_12policy_hub_t12policy_500_tEmN6thrust24THRUST_300001_SM_1000_NS8cuda_cub20__uninitialized_fill7functorINS7_10device_ptrIiEEiEEEEvT0_T1_,"a",@progbits
	.sectionflags	@""
	.align	4
.nv.constant0._ZN3cub18CUB_300001_SM_10006detail8for_each13static_kernelINS2_12policy_hub_t12policy_500_tEmN6thrust24THRUST_300001_SM_1000_NS8cuda_cub20__uninitialized_fill7functorINS7_10device_ptrIiEEiEEEEvT0_T1_:
	.zero		920


//--------------------- .nv.constant0._ZN3cub18CUB_300001_SM_10006detail8for_each13static_kernelINS2_12policy_hub_t12policy_500_tEmN6thrust24THRUST_300001_SM_1000_NS8cuda_cub20__uninitialized_fill7functorINS7_10device_ptrIfEEfEEEEvT0_T1_ --------------------------
	.section	.nv.constant0._ZN3cub18CUB_300001_SM_10006detail8for_each13static_kernelINS2_12policy_hub_t12policy_500_tEmN6thrust24THRUST_300001_SM_1000_NS8cuda_cub20__uninitialized_fill7functorINS7_10device_ptrIfEEfEEEEvT0_T1_,"a",@progbits
	.sectionflags	@""
	.align	4
.nv.constant0._ZN3cub18CUB_300001_SM_10006detail8for_each13static_kernelINS2_12policy_hub_t12policy_500_tEmN6thrust24THRUST_300001_SM_1000_NS8cuda_cub20__uninitialized_fill7functorINS7_10device_ptrIfEEfEEEEvT0_T1_:
	.zero		920


//--------------------- .nv.constant0._ZN3cub18CUB_300001_SM_10006detail11EmptyKernelIvEEvv --------------------------
	.section	.nv.constant0._ZN3cub18CUB_300001_SM_10006detail11EmptyKernelIvEEvv,"a",@progbits
	.sectionflags	@""
	.align	4
.nv.constant0._ZN3cub18CUB_300001_SM_10006detail11EmptyKernelIvEEvv:
	.zero		896


//--------------------- SYMBOLS --------------------------

	.type		.nv.reservedSmem.offset0,@object
	.size		.nv.reservedSmem.offset0,0x4
